	.headerflags	@"EF_CUDA_TEXMODE_UNIFIED EF_CUDA_64BIT_ADDRESS EF_CUDA_ACCELERATORS EF_CUDA_SM90 EF_CUDA_VIRTUAL_SM(EF_CUDA_SM90)"
	.elftype	@"ET_EXEC"


//--------------------- .nv.info                  --------------------------
	.section	.nv.info,"",@"SHT_CUDA_INFO"
	.align	4


	//----- nvinfo : EIATTR_REGCOUNT
	.align		4
        /*0000*/ 	.byte	0x04, 0x2f
        /*0002*/ 	.short	(.L_3 - .L_2)
	.align		4
.L_2:
        /*0004*/ 	.word	index@(triton_poi_fused__native_batch_norm_legit_no_training_silu_24)
        /*0008*/ 	.word	0x00000013


	//----- nvinfo : EIATTR_MIN_STACK_SIZE
	.align		4
.L_3:
        /*000c*/ 	.byte	0x04, 0x12
        /*000e*/ 	.short	(.L_5 - .L_4)
	.align		4
.L_4:
        /*0010*/ 	.word	index@(triton_poi_fused__native_batch_norm_legit_no_training_silu_24)
        /*0014*/ 	.word	0x00000000


	//----- nvinfo : EIATTR_FRAME_SIZE
	.align		4
.L_5:
        /*0018*/ 	.byte	0x04, 0x11
        /*001a*/ 	.short	(.L_7 - .L_6)
	.align		4
.L_6:
        /*001c*/ 	.word	index@(triton_poi_fused__native_batch_norm_legit_no_training_silu_24)
        /*0020*/ 	.word	0x00000000


	//----- nvinfo : EIATTR_MIN_STACK_SIZE
	.align		4
.L_7:
        /*0024*/ 	.byte	0x04, 0x12
        /*0026*/ 	.short	(.L_9 - .L_8)
	.align		4
.L_8:
        /*0028*/ 	.word	index@(triton_poi_fused__native_batch_norm_legit_no_training_silu_24)
        /*002c*/ 	.word	0x00000000
.L_9:


//--------------------- .nv.info.triton_poi_fused__native_batch_norm_legit_no_training_silu_24 --------------------------
	.section	.nv.info.triton_poi_fused__native_batch_norm_legit_no_training_silu_24,"",@"SHT_CUDA_INFO"
	.sectionflags	@""
	.align	4


	//----- nvinfo : EIATTR_CUDA_API_VERSION
	.align		4
        /*0000*/ 	.byte	0x04, 0x37
        /*0002*/ 	.short	(.L_11 - .L_10)
.L_10:
        /*0004*/ 	.word	0x0000007c


	//----- nvinfo : EIATTR_KPARAM_INFO
	.align		4
.L_11:
        /*0008*/ 	.byte	0x04, 0x17
        /*000a*/ 	.short	(.L_13 - .L_12)
.L_12:
        /*000c*/ 	.word	0x00000000
        /*0010*/ 	.short	0x0006
        /*0012*/ 	.short	0x0030
        /*0014*/ 	.byte	0x00, 0xf0, 0x11, 0x00


	//----- nvinfo : EIATTR_KPARAM_INFO
	.align		4
.L_13:
        /*0018*/ 	.byte	0x04, 0x17
        /*001a*/ 	.short	(.L_15 - .L_14)
.L_14:
        /*001c*/ 	.word	0x00000000
        /*0020*/ 	.short	0x0005
        /*0022*/ 	.short	0x0028
        /*0024*/ 	.byte	0x00, 0xf4, 0x21, 0x00


	//----- nvinfo : EIATTR_KPARAM_INFO
	.align		4
.L_15:
        /*0028*/ 	.byte	0x04, 0x17
        /*002a*/ 	.short	(.L_17 - .L_16)
.L_16:
        /*002c*/ 	.word	0x00000000
        /*0030*/ 	.short	0x0004
        /*0032*/ 	.short	0x0020
        /*0034*/ 	.byte	0x00, 0xf4, 0x21, 0x00


	//----- nvinfo : EIATTR_KPARAM_INFO
	.align		4
.L_17:
        /*0038*/ 	.byte	0x04, 0x17
        /*003a*/ 	.short	(.L_19 - .L_18)
.L_18:
        /*003c*/ 	.word	0x00000000
        /*0040*/ 	.short	0x0003
        /*0042*/ 	.short	0x0018
        /*0044*/ 	.byte	0x00, 0xf4, 0x21, 0x00


	//----- nvinfo : EIATTR_KPARAM_INFO
	.align		4
.L_19:
        /*0048*/ 	.byte	0x04, 0x17
        /*004a*/ 	.short	(.L_21 - .L_20)
.L_20:
        /*004c*/ 	.word	0x00000000
        /*0050*/ 	.short	0x0002
        /*0052*/ 	.short	0x0010
        /*0054*/ 	.byte	0x00, 0xf4, 0x21, 0x00


	//----- nvinfo : EIATTR_KPARAM_INFO
	.align		4
.L_21:
        /*0058*/ 	.byte	0x04, 0x17
        /*005a*/ 	.short	(.L_23 - .L_22)
.L_22:
        /*005c*/ 	.word	0x00000000
        /*0060*/ 	.short	0x0001
        /*0062*/ 	.short	0x0008
        /*0064*/ 	.byte	0x00, 0xf4, 0x21, 0x00


	//----- nvinfo : EIATTR_KPARAM_INFO
	.align		4
.L_23:
        /*0068*/ 	.byte	0x04, 0x17
        /*006a*/ 	.short	(.L_25 - .L_24)
.L_24:
        /*006c*/ 	.word	0x00000000
        /*0070*/ 	.short	0x0000
        /*0072*/ 	.short	0x0000
        /*0074*/ 	.byte	0x00, 0xf4, 0x21, 0x00


	//----- nvinfo : EIATTR_SPARSE_MMA_MASK
	.align		4
.L_25:
        /*0078*/ 	.byte	0x03, 0x50
        /*007a*/ 	.short	0x0000


	//----- nvinfo : EIATTR_MAXREG_COUNT
	.align		4
        /*007c*/ 	.byte	0x03, 0x1b
        /*007e*/ 	.short	0x00ff


	//----- nvinfo : EIATTR_EXIT_INSTR_OFFSETS
	.align		4
        /*0080*/ 	.byte	0x04, 0x1c
        /*0082*/ 	.short	(.L_27 - .L_26)


	//   ....[0]....
.L_26:
        /*0084*/ 	.word	0x000003a0


	//   ....[1]....
        /*0088*/ 	.word	0x000003c0


	//----- nvinfo : EIATTR_REQNTID
	.align		4
.L_27:
        /*008c*/ 	.byte	0x04, 0x10
        /*008e*/ 	.short	(.L_29 - .L_28)
.L_28:
        /*0090*/ 	.word	0x00000080
        /*0094*/ 	.word	0x00000001
        /*0098*/ 	.word	0x00000001


	//----- nvinfo : EIATTR_CBANK_PARAM_SIZE
	.align		4
.L_29:
        /*009c*/ 	.byte	0x03, 0x19
        /*009e*/ 	.short	0x0034


	//----- nvinfo : EIATTR_PARAM_CBANK
	.align		4
        /*00a0*/ 	.byte	0x04, 0x0a
        /*00a2*/ 	.short	(.L_31 - .L_30)
	.align		4
.L_30:
        /*00a4*/ 	.word	index@(.nv.constant0.triton_poi_fused__native_batch_norm_legit_no_training_silu_24)
        /*00a8*/ 	.short	0x0210
        /*00aa*/ 	.short	0x0034


	//----- nvinfo : EIATTR_SW_WAR
	.align		4
.L_31:
        /*00ac*/ 	.byte	0x04, 0x36
        /*00ae*/ 	.short	(.L_33 - .L_32)
.L_32:
        /*00b0*/ 	.word	0x00000008
.L_33:


//--------------------- .nv.callgraph             --------------------------
	.section	.nv.callgraph,"",@"SHT_CUDA_CALLGRAPH"
	.align	4
	.sectionentsize	8
	.align		4
        /*0000*/ 	.word	0x00000000
	.align		4
        /*0004*/ 	.word	0xffffffff
	.align		4
        /*0008*/ 	.word	0x00000000
	.align		4
        /*000c*/ 	.word	0xfffffffe
	.align		4
        /*0010*/ 	.word	0x00000000
	.align		4
        /*0014*/ 	.word	0xfffffffd
	.align		4
        /*0018*/ 	.word	0x00000000
	.align		4
        /*001c*/ 	.word	0xfffffffc


//--------------------- .nv.constant4             --------------------------
	.section	.nv.constant4,"a",@progbits
	.align	8
	.align		8
.nv.constant4:
        /*0000*/ 	.dword	_$_str
	.align		8
        /*0008*/ 	.dword	_$_str_$_2


//--------------------- .text.triton_poi_fused__native_batch_norm_legit_no_training_silu_24 --------------------------
	.section	.text.triton_poi_fused__native_batch_norm_legit_no_training_silu_24,"ax",@progbits
	.align	128
        .global         triton_poi_fused__native_batch_norm_legit_no_training_silu_24
        .type           triton_poi_fused__native_batch_norm_legit_no_training_silu_24,@function
        .size           triton_poi_fused__native_batch_norm_legit_no_training_silu_24,(.L_x_1 - triton_poi_fused__native_batch_norm_legit_no_training_silu_24)
        .other          triton_poi_fused__native_batch_norm_legit_no_training_silu_24,@"STO_CUDA_ENTRY STV_DEFAULT"
triton_poi_fused__native_batch_norm_legit_no_training_silu_24:
.text.triton_poi_fused__native_batch_norm_legit_no_training_silu_24:
[----:B------:R-:W0:Y:S01]  /*0000*/  LDC R1, c[0x0][0x28] ;  /* 0x00000a00ff017b82 */ /* 0x000e220000000800 */
[----:B------:R-:W1:Y:S07]  /*0010*/  S2R R0, SR_TID.X ;  /* 0x0000000000007919 */ /* 0x000e6e0000002100 */
[----:B------:R-:W2:Y:S01]  /*0020*/  LDC.64 R6, c[0x0][0x228] ;  /* 0x00008a00ff067b82 */ /* 0x000ea20000000a00 */
[----:B------:R-:W-:Y:S01]  /*0030*/  CS2R R14, SRZ ;  /* 0x00000000000e7805 */ /* 0x000fe2000001ff00 */
[----:B------:R-:W-:Y:S01]  /*0040*/  ULDC.64 UR4, c[0x0][0x208] ;  /* 0x0000820000047ab9 */ /* 0x000fe20000000a00 */
[----:B------:R-:W3:Y:S05]  /*0050*/  S2R R3, SR_CTAID.X ;  /* 0x0000000000037919 */ /* 0x000eea0000002500 */
[----:B------:R-:W4:Y:S08]  /*0060*/  LDC.64 R4, c[0x0][0x220] ;  /* 0x00008800ff047b82 */ /* 0x000f300000000a00 */
[----:B------:R-:W5:Y:S08]  /*0070*/  LDC.64 R8, c[0x0][0x230] ;  /* 0x00008c00ff087b82 */ /* 0x000f700000000a00 */
[----:B------:R-:W5:Y:S01]  /*0080*/  LDC.64 R10, c[0x0][0x238] ;  /* 0x00008e00ff0a7b82 */ /* 0x000f620000000a00 */
[----:B-1----:R-:W-:-:S04]  /*0090*/  LOP3.LUT R0, R0, 0x7f, RZ, 0xc0, !PT ;  /* 0x0000007f00007812 */ /* 0x002fc800078ec0ff */
[----:B---3--:R-:W-:-:S04]  /*00a0*/  LEA R0, R3, R0, 0x7 ;  /* 0x0000000003007211 */ /* 0x008fc800078e38ff */
[C---:B------:R-:W-:Y:S01]  /*00b0*/  ISETP.GE.AND P0, PT, R0.reuse, 0xc00, PT ;  /* 0x00000c000000780c */ /* 0x040fe20003f06270 */
[----:B------:R-:W-:-:S05]  /*00c0*/  IMAD.HI R2, R0, 0x2aaaaaab, RZ ;  /* 0x2aaaaaab00027827 */ /* 0x000fca00078e02ff */
[----:B------:R-:W-:-:S04]  /*00d0*/  SHF.R.U32.HI R3, RZ, 0x1f, R2 ;  /* 0x0000001fff037819 */ /* 0x000fc80000011602 */
[----:B------:R-:W-:-:S05]  /*00e0*/  LEA.HI R3, R2, R3, RZ, 0x19 ;  /* 0x0000000302037211 */ /* 0x000fca00078fc8ff */
[----:B------:R-:W-:Y:S02]  /*00f0*/  IMAD R13, R3, -0x300, R0 ;  /* 0xfffffd00030d7824 */ /* 0x000fe400078e0200 */
[----:B------:R-:W1:Y:S02]  /*0100*/  LDC.64 R2, c[0x0][0x218] ;  /* 0x00008600ff027b82 */ /* 0x000e640000000a00 */
[----:B--2---:R-:W-:-:S05]  /*0110*/  IMAD.WIDE R6, R13, 0x4, R6 ;  /* 0x000000040d067825 */ /* 0x004fca00078e0206 */
[----:B------:R5:W2:Y:S01]  /*0120*/  @!P0 LDG.E.EL R14, desc[UR4][R6.64] ;  /* 0x00000004060e8981 */ /* 0x000aa2000c2e1900 */
[----:B------:R-:W-:Y:S01]  /*0130*/  HFMA2.MMA R12, -RZ, RZ, 0, 0 ;  /* 0x00000000ff0c7435 */ /* 0x000fe200000001ff */
[----:B----4-:R-:W-:-:S05]  /*0140*/  IMAD.WIDE R4, R13, 0x4, R4 ;  /* 0x000000040d047825 */ /* 0x010fca00078e0204 */
[----:B------:R-:W3:Y:S01]  /*0150*/  @!P0 LDG.E.EL R15, desc[UR4][R4.64] ;  /* 0x00000004040f8981 */ /* 0x000ee2000c2e1900 */
[----:B-----5:R-:W-:-:S04]  /*0160*/  IMAD.WIDE R6, R13, 0x4, R8 ;  /* 0x000000040d067825 */ /* 0x020fc800078e0208 */
[----:B-1----:R-:W-:-:S04]  /*0170*/  IMAD.WIDE R2, R0, 0x4, R2 ;  /* 0x0000000400027825 */ /* 0x002fc800078e0202 */
[----:B0-----:R-:W-:Y:S01]  /*0180*/  IMAD.WIDE R8, R13, 0x4, R10 ;  /* 0x000000040d087825 */ /* 0x001fe200078e020a */
[----:B------:R0:W3:Y:S01]  /*0190*/  @!P0 LDG.E R12, desc[UR4][R2.64] ;  /* 0x00000004020c8981 */ /* 0x0000e2000c1e1900 */
[----:B------:R-:W-:-:S06]  /*01a0*/  CS2R R10, SRZ ;  /* 0x00000000000a7805 */ /* 0x000fcc000001ff00 */
[----:B------:R-:W4:Y:S04]  /*01b0*/  @!P0 LDG.E.EL R10, desc[UR4][R6.64] ;  /* 0x00000004060a8981 */ /* 0x000f28000c2e1900 */
[----:B------:R-:W4:Y:S01]  /*01c0*/  @!P0 LDG.E.EL R11, desc[UR4][R8.64] ;  /* 0x00000004080b8981 */ /* 0x000f22000c2e1900 */
[----:B------:R-:W-:Y:S01]  /*01d0*/  MOV R16, 0x3e800000 ;  /* 0x3e80000000107802 */ /* 0x000fe20000000f00 */
[----:B--2---:R-:W-:-:S04]  /*01e0*/  FADD R14, R14, 0.0010000000474974513054 ;  /* 0x3a83126f0e0e7421 */ /* 0x004fc80000000000 */
[----:B------:R-:W1:Y:S02]  /*01f0*/  MUFU.SQRT R13, R14 ;  /* 0x0000000e000d7308 */ /* 0x000e640000002000 */
[C---:B-1----:R-:W-:Y:S02]  /*0200*/  FSETP.GT.AND P1, PT, R13.reuse, 8.50705917302346158658e+37, PT ;  /* 0x7e8000000d00780b */ /* 0x042fe40003f24000 */
[----:B------:R-:W-:-:S11]  /*0210*/  FSETP.GEU.AND P2, PT, R13, 1.175494350822287508e-38, PT ;  /* 0x008000000d00780b */ /* 0x000fd60003f4e000 */
[----:B------:R-:W-:-:S04]  /*0220*/  @P1 FMUL R13, R13, 0.25 ;  /* 0x3e8000000d0d1820 */ /* 0x000fc80000400000 */
[----:B------:R-:W-:-:S06]  /*0230*/  @!P2 FMUL R13, R13, 16777216 ;  /* 0x4b8000000d0da820 */ /* 0x000fcc0000400000 */
[----:B------:R-:W1:Y:S01]  /*0240*/  MUFU.RCP R13, R13 ;  /* 0x0000000d000d7308 */ /* 0x000e620000001000 */
[----:B0-----:R-:W-:Y:S01]  /*0250*/  FSEL R2, R16, 1, P1 ;  /* 0x3f80000010027808 */ /* 0x001fe20000800000 */
[----:B---3--:R-:W-:-:S04]  /*0260*/  FADD R12, -R15, R12 ;  /* 0x0000000c0f0c7221 */ /* 0x008fc80000000100 */
[----:B------:R-:W-:-:S04]  /*0270*/  @!P2 FMUL R2, R2, 16777216 ;  /* 0x4b8000000202a820 */ /* 0x000fc80000400000 */
[----:B-1----:R-:W-:-:S04]  /*0280*/  FMUL R3, R13, R2 ;  /* 0x000000020d037220 */ /* 0x002fc80000400000 */
[----:B------:R-:W-:-:S04]  /*0290*/  FMUL R12, R12, R3 ;  /* 0x000000030c0c7220 */ /* 0x000fc80000400000 */
[----:B----4-:R-:W-:-:S04]  /*02a0*/  FFMA R10, R12, R10, R11 ;  /* 0x0000000a0c0a7223 */ /* 0x010fc8000000000b */
[----:B------:R-:W-:-:S04]  /*02b0*/  FADD R2, RZ, -R10 ;  /* 0x8000000aff027221 */ /* 0x000fc80000000000 */
[----:B------:R-:W-:-:S05]  /*02c0*/  FMUL R4, R2, 1.4426950216293334961 ;  /* 0x3fb8aa3b02047820 */ /* 0x000fca0000400000 */
[----:B------:R-:W-:-:S13]  /*02d0*/  FSETP.GEU.AND P1, PT, R4, -126, PT ;  /* 0xc2fc00000400780b */ /* 0x000fda0003f2e000 */
[----:B------:R-:W-:-:S04]  /*02e0*/  @!P1 FMUL R4, R4, 0.5 ;  /* 0x3f00000004049820 */ /* 0x000fc80000400000 */
[----:B------:R-:W0:Y:S02]  /*02f0*/  MUFU.EX2 R2, R4 ;  /* 0x0000000400027308 */ /* 0x000e240000000800 */
[----:B0-----:R-:W-:-:S04]  /*0300*/  @!P1 FMUL R2, R2, R2 ;  /* 0x0000000202029220 */ /* 0x001fc80000400000 */
[----:B------:R-:W-:Y:S02]  /*0310*/  FADD R5, R2, 1 ;  /* 0x3f80000002057421 */ /* 0x000fe40000000000 */
[----:B------:R-:W0:Y:S03]  /*0320*/  LDC.64 R2, c[0x0][0x210] ;  /* 0x00008400ff027b82 */ /* 0x000e260000000a00 */
[----:B------:R-:W-:-:S13]  /*0330*/  FSETP.GT.AND P1, PT, R5, 8.50705917302346158658e+37, PT ;  /* 0x7e8000000500780b */ /* 0x000fda0003f24000 */
[----:B------:R-:W-:-:S06]  /*0340*/  @P1 FMUL R5, R5, 0.25 ;  /* 0x3e80000005051820 */ /* 0x000fcc0000400000 */
[----:B------:R-:W1:Y:S01]  /*0350*/  MUFU.RCP R5, R5 ;  /* 0x0000000500057308 */ /* 0x000e620000001000 */
[----:B------:R-:W-:Y:S01]  /*0360*/  FSEL R6, R16, 1, P1 ;  /* 0x3f80000010067808 */ /* 0x000fe20000800000 */
[----:B0-----:R-:W-:-:S04]  /*0370*/  IMAD.WIDE R2, R0, 0x4, R2 ;  /* 0x0000000400027825 */ /* 0x001fc800078e0202 */
[----:B-1----:R-:W-:-:S04]  /*0380*/  FMUL R7, R5, R6 ;  /* 0x0000000605077220 */ /* 0x002fc80000400000 */
[----:B------:R-:W-:Y:S01]  /*0390*/  FMUL R7, R10, R7 ;  /* 0x000000070a077220 */ /* 0x000fe20000400000 */
[----:B------:R-:W-:Y:S06]  /*03a0*/  @P0 EXIT ;  /* 0x000000000000094d */ /* 0x000fec0003800000 */
[----:B------:R-:W-:Y:S01]  /*03b0*/  STG.E desc[UR4][R2.64], R7 ;  /* 0x0000000702007986 */ /* 0x000fe2000c101904 */
[----:B------:R-:W-:Y:S05]  /*03c0*/  EXIT ;  /* 0x000000000000794d */ /* 0x000fea0003800000 */
.L_x_0:
[----:B------:R-:W-:-:S00]  /*03d0*/  BRA `(.L_x_0) ;  /* 0xfffffffc00fc7947 */ /* 0x000fc0000383ffff */
[----:B------:R-:W-:-:S00]  /*03e0*/  NOP ;  /* 0x0000000000007918 */ /* 0x000fc00000000000 */
        /* <DEDUP_REMOVED lines=9> */
.L_x_1:


//--------------------- .nv.global.init           --------------------------
	.section	.nv.global.init,"aw",@progbits
.nv.global.init:
	.type		_$_str,@object
	.size		_$_str,(_$_str_$_2 - _$_str)
_$_str:
        /*0000*/ 	.byte	0x5f, 0x5f, 0x43, 0x55, 0x44, 0x41, 0x5f, 0x46, 0x54, 0x5a, 0x00
	.type		_$_str_$_2,@object
	.size		_$_str_$_2,(.L_1 - _$_str_$_2)
_$_str_$_2:
        /*000b*/ 	.byte	0x5f, 0x5f, 0x43, 0x55, 0x44, 0x41, 0x5f, 0x50, 0x52, 0x45, 0x43, 0x5f, 0x53, 0x51, 0x52, 0x54
        /*001b*/ 	.byte	0x00
.L_1:


//--------------------- .nv.constant0.triton_poi_fused__native_batch_norm_legit_no_training_silu_24 --------------------------
	.section	.nv.constant0.triton_poi_fused__native_batch_norm_legit_no_training_silu_24,"a",@progbits
	.sectionflags	@""
	.align	4
.nv.constant0.triton_poi_fused__native_batch_norm_legit_no_training_silu_24:
	.zero		580
